//
// Generated by NVIDIA NVVM Compiler
//
// Compiler Build ID: CL-36424714
// Cuda compilation tools, release 13.0, V13.0.88
// Based on NVVM 20.0.0
//

.version 9.0
.target sm_100
.address_size 64

	// .globl	_Z6matmulPfS_S_
// _ZZ6matmulPfS_S_E2sa has been demoted
// _ZZ6matmulPfS_S_E2sb has been demoted

.visible .entry _Z6matmulPfS_S_(
	.param .u64 .ptr .align 1 _Z6matmulPfS_S__param_0,
	.param .u64 .ptr .align 1 _Z6matmulPfS_S__param_1,
	.param .u64 .ptr .align 1 _Z6matmulPfS_S__param_2
)
{
	.reg .pred 	%p<3>;
	.reg .b32 	%r<33>;
	.reg .b32 	%f<56>;
	.reg .b64 	%rd<25>;
	// demoted variable
	.shared .align 4 .b8 _ZZ6matmulPfS_S_E2sa[4096];
	// demoted variable
	.shared .align 4 .b8 _ZZ6matmulPfS_S_E2sb[4096];
	ld.param.u64 	%rd9, [_Z6matmulPfS_S__param_0];
	ld.param.u64 	%rd10, [_Z6matmulPfS_S__param_1];
	ld.param.u64 	%rd8, [_Z6matmulPfS_S__param_2];
	cvta.to.global.u64 	%rd11, %rd10;
	cvta.to.global.u64 	%rd12, %rd9;
	mov.u32 	%r11, %tid.x;
	mov.u32 	%r12, %tid.y;
	mov.u32 	%r13, %ctaid.x;
	mov.u32 	%r14, %ctaid.y;
	shl.b32 	%r15, %r14, 14;
	mul.wide.u32 	%rd13, %r15, 4;
	add.s64 	%rd23, %rd12, %rd13;
	shl.b32 	%r16, %r13, 5;
	mul.wide.s32 	%rd14, %r16, 4;
	add.s64 	%rd24, %rd11, %rd14;
	add.s32 	%r1, %r16, %r15;
	shl.b32 	%r17, %r12, 9;
	add.s32 	%r18, %r17, %r11;
	cvt.u64.u32 	%rd3, %r18;
	shl.b32 	%r19, %r11, 5;
	add.s32 	%r20, %r19, %r12;
	shl.b32 	%r21, %r20, 2;
	mov.u32 	%r22, _ZZ6matmulPfS_S_E2sa;
	add.s32 	%r2, %r22, %r21;
	mad.lo.s32 	%r23, %r12, -480, %r18;
	shl.b32 	%r24, %r23, 2;
	mov.u32 	%r25, _ZZ6matmulPfS_S_E2sb;
	add.s32 	%r3, %r25, %r24;
	shl.b32 	%r26, %r11, 7;
	add.s32 	%r4, %r22, %r26;
	shl.b32 	%r27, %r12, 7;
	add.s32 	%r5, %r25, %r27;
	mov.f32 	%f55, 0f00000000;
	mov.b32 	%r31, 0;
	shl.b64 	%rd15, %rd3, 2;
$L__BB0_1:
	add.s64 	%rd16, %rd23, %rd15;
	ld.global.f32 	%f5, [%rd16];
	st.shared.f32 	[%r2], %f5;
	add.s64 	%rd17, %rd24, %rd15;
	ld.global.f32 	%f6, [%rd17];
	st.shared.f32 	[%r3], %f6;
	bar.sync 	0;
	mov.b32 	%r32, 32;
$L__BB0_2:
	add.s32 	%r29, %r4, %r32;
	ld.shared.f32 	%f7, [%r29+-32];
	add.s32 	%r30, %r5, %r32;
	ld.shared.f32 	%f8, [%r30+-32];
	fma.rn.f32 	%f9, %f7, %f8, %f55;
	ld.shared.f32 	%f10, [%r29+-28];
	ld.shared.f32 	%f11, [%r30+-28];
	fma.rn.f32 	%f12, %f10, %f11, %f9;
	ld.shared.f32 	%f13, [%r29+-24];
	ld.shared.f32 	%f14, [%r30+-24];
	fma.rn.f32 	%f15, %f13, %f14, %f12;
	ld.shared.f32 	%f16, [%r29+-20];
	ld.shared.f32 	%f17, [%r30+-20];
	fma.rn.f32 	%f18, %f16, %f17, %f15;
	ld.shared.f32 	%f19, [%r29+-16];
	ld.shared.f32 	%f20, [%r30+-16];
	fma.rn.f32 	%f21, %f19, %f20, %f18;
	ld.shared.f32 	%f22, [%r29+-12];
	ld.shared.f32 	%f23, [%r30+-12];
	fma.rn.f32 	%f24, %f22, %f23, %f21;
	ld.shared.f32 	%f25, [%r29+-8];
	ld.shared.f32 	%f26, [%r30+-8];
	fma.rn.f32 	%f27, %f25, %f26, %f24;
	ld.shared.f32 	%f28, [%r29+-4];
	ld.shared.f32 	%f29, [%r30+-4];
	fma.rn.f32 	%f30, %f28, %f29, %f27;
	ld.shared.f32 	%f31, [%r29];
	ld.shared.f32 	%f32, [%r30];
	fma.rn.f32 	%f33, %f31, %f32, %f30;
	ld.shared.f32 	%f34, [%r29+4];
	ld.shared.f32 	%f35, [%r30+4];
	fma.rn.f32 	%f36, %f34, %f35, %f33;
	ld.shared.f32 	%f37, [%r29+8];
	ld.shared.f32 	%f38, [%r30+8];
	fma.rn.f32 	%f39, %f37, %f38, %f36;
	ld.shared.f32 	%f40, [%r29+12];
	ld.shared.f32 	%f41, [%r30+12];
	fma.rn.f32 	%f42, %f40, %f41, %f39;
	ld.shared.f32 	%f43, [%r29+16];
	ld.shared.f32 	%f44, [%r30+16];
	fma.rn.f32 	%f45, %f43, %f44, %f42;
	ld.shared.f32 	%f46, [%r29+20];
	ld.shared.f32 	%f47, [%r30+20];
	fma.rn.f32 	%f48, %f46, %f47, %f45;
	ld.shared.f32 	%f49, [%r29+24];
	ld.shared.f32 	%f50, [%r30+24];
	fma.rn.f32 	%f51, %f49, %f50, %f48;
	ld.shared.f32 	%f52, [%r29+28];
	ld.shared.f32 	%f53, [%r30+28];
	fma.rn.f32 	%f55, %f52, %f53, %f51;
	add.s32 	%r32, %r32, 64;
	setp.ne.s32 	%p1, %r32, 2080;
	@%p1 bra 	$L__BB0_2;
	bar.sync 	0;
	add.s32 	%r9, %r31, 32;
	setp.lt.u32 	%p2, %r31, 480;
	add.s64 	%rd24, %rd24, 128;
	add.s64 	%rd23, %rd23, 65536;
	mov.u32 	%r31, %r9;
	@%p2 bra 	$L__BB0_1;
	cvta.to.global.u64 	%rd18, %rd8;
	cvt.s64.s32 	%rd19, %r1;
	add.s64 	%rd20, %rd19, %rd3;
	shl.b64 	%rd21, %rd20, 2;
	add.s64 	%rd22, %rd18, %rd21;
	st.global.f32 	[%rd22], %f55;
	ret;

}


// ===== COMPILED SASS (sm_100) =====

	.target	sm_100

	.elftype	@"ET_EXEC"


//--------------------- .note.nv.tkinfo           --------------------------
	.section	.note.nv.tkinfo,"",@"SHT_NOTE"
	.sectionflags	@"SHF_NOTE_NV_TKINFO"
	.tkinfo
        /*0018*/ 	.word	0x00000002
        /*0030*/ 	.string	""
        /*0030*/ 	.string	"ptxas"
        /*0030*/ 	.string	"Cuda compilation tools, release 13.0, V13.0.88"
        /*0030*/ 	.string	"Build cuda_13.0.r13.0/compiler.36424714_0"
        /*0030*/ 	.string	"-arch sm_100 -m 64 "



//--------------------- .note.nv.cuinfo           --------------------------
	.section	.note.nv.cuinfo,"",@"SHT_NOTE"
	.sectionflags	@"SHF_NOTE_NV_CUINFO"
        /*0018*/ 	.short	0x0002
        /*001a*/ 	.short	0x0064
        /*001c*/ 	.short	0x0082
	.zero		2


//--------------------- .nv.info                  --------------------------
	.section	.nv.info,"",@"SHT_CUDA_INFO"
	.align	4


	//----- nvinfo : EIATTR_REGCOUNT
	.align		4
        /*0000*/ 	.byte	0x04, 0x2f
        /*0002*/ 	.short	(.L_1 - .L_0)
	.align		4
.L_0:
        /*0004*/ 	.word	index@(_Z6matmulPfS_S_)
        /*0008*/ 	.word	0x0000001f


	//----- nvinfo : EIATTR_FRAME_SIZE
	.align		4
.L_1:
        /*000c*/ 	.byte	0x04, 0x11
        /*000e*/ 	.short	(.L_3 - .L_2)
	.align		4
.L_2:
        /*0010*/ 	.word	index@(_Z6matmulPfS_S_)
        /*0014*/ 	.word	0x00000000


	//----- nvinfo : EIATTR_MIN_STACK_SIZE
	.align		4
.L_3:
        /*0018*/ 	.byte	0x04, 0x12
        /*001a*/ 	.short	(.L_5 - .L_4)
	.align		4
.L_4:
        /*001c*/ 	.word	index@(_Z6matmulPfS_S_)
        /*0020*/ 	.word	0x00000000
.L_5:


//--------------------- .nv.compat                --------------------------
	.section	.nv.compat,"",@"SHT_CUDA_COMPAT_INFO"
	.align	4
        /*0000*/ 	.byte	0x02, 0x09, 0x00, 0x00, 0x02, 0x02, 0x01, 0x00, 0x02, 0x05, 0x05, 0x00, 0x03, 0x07, 0x01, 0x01
        /*0010*/ 	.byte	0x02, 0x03, 0x00, 0x00, 0x02, 0x06, 0x01, 0x00, 0x04, 0x0b, 0x08, 0x00, 0x09, 0x00, 0x00, 0x00
        /*0020*/ 	.byte	0x00, 0x00, 0x00, 0x00


//--------------------- .nv.info._Z6matmulPfS_S_  --------------------------
	.section	.nv.info._Z6matmulPfS_S_,"",@"SHT_CUDA_INFO"
	.sectionflags	@""
	.align	4


	//----- nvinfo : EIATTR_CUDA_API_VERSION
	.align		4
        /*0000*/ 	.byte	0x04, 0x37
        /*0002*/ 	.short	(.L_7 - .L_6)
.L_6:
        /*0004*/ 	.word	0x00000082


	//----- nvinfo : EIATTR_KPARAM_INFO
	.align		4
.L_7:
        /*0008*/ 	.byte	0x04, 0x17
        /*000a*/ 	.short	(.L_9 - .L_8)
.L_8:
        /*000c*/ 	.word	0x00000000
        /*0010*/ 	.short	0x0002
        /*0012*/ 	.short	0x0010
        /*0014*/ 	.byte	0x00, 0xf5, 0x21, 0x00


	//----- nvinfo : EIATTR_KPARAM_INFO
	.align		4
.L_9:
        /*0018*/ 	.byte	0x04, 0x17
        /*001a*/ 	.short	(.L_11 - .L_10)
.L_10:
        /*001c*/ 	.word	0x00000000
        /*0020*/ 	.short	0x0001
        /*0022*/ 	.short	0x0008
        /*0024*/ 	.byte	0x00, 0xf5, 0x21, 0x00


	//----- nvinfo : EIATTR_KPARAM_INFO
	.align		4
.L_11:
        /*0028*/ 	.byte	0x04, 0x17
        /*002a*/ 	.short	(.L_13 - .L_12)
.L_12:
        /*002c*/ 	.word	0x00000000
        /*0030*/ 	.short	0x0000
        /*0032*/ 	.short	0x0000
        /*0034*/ 	.byte	0x00, 0xf5, 0x21, 0x00


	//----- nvinfo : EIATTR_SPARSE_MMA_MASK
	.align		4
.L_13:
        /*0038*/ 	.byte	0x03, 0x50
        /*003a*/ 	.short	0x0000


	//----- nvinfo : EIATTR_MAXREG_COUNT
	.align		4
        /*003c*/ 	.byte	0x03, 0x1b
        /*003e*/ 	.short	0x00ff


	//----- nvinfo : EIATTR_NUM_BARRIERS
	.align		4
        /*0040*/ 	.byte	0x02, 0x4c
        /*0042*/ 	.byte	0x01
	.zero		1


	//----- nvinfo : EIATTR_MERCURY_ISA_VERSION
	.align		4
        /*0044*/ 	.byte	0x03, 0x5f
        /*0046*/ 	.short	0x0101


	//----- nvinfo : EIATTR_VRC_CTA_INIT_COUNT
	.align		4
        /*0048*/ 	.byte	0x02, 0x4a
	.zero		1
	.zero		1


	//----- nvinfo : EIATTR_EXIT_INSTR_OFFSETS
	.align		4
        /*004c*/ 	.byte	0x04, 0x1c
        /*004e*/ 	.short	(.L_15 - .L_14)


	//   ....[0]....
.L_14:
        /*0050*/ 	.word	0x00000520


	//----- nvinfo : EIATTR_CBANK_PARAM_SIZE
	.align		4
.L_15:
        /*0054*/ 	.byte	0x03, 0x19
        /*0056*/ 	.short	0x0018


	//----- nvinfo : EIATTR_PARAM_CBANK
	.align		4
        /*0058*/ 	.byte	0x04, 0x0a
        /*005a*/ 	.short	(.L_17 - .L_16)
	.align		4
.L_16:
        /*005c*/ 	.word	index@(.nv.constant0._Z6matmulPfS_S_)
        /*0060*/ 	.short	0x0380
        /*0062*/ 	.short	0x0018


	//----- nvinfo : EIATTR_SW_WAR
	.align		4
.L_17:
        /*0064*/ 	.byte	0x04, 0x36
        /*0066*/ 	.short	(.L_19 - .L_18)
.L_18:
        /*0068*/ 	.word	0x00000008
.L_19:


//--------------------- .nv.callgraph             --------------------------
	.section	.nv.callgraph,"",@"SHT_CUDA_CALLGRAPH"
	.align	4
	.sectionentsize	8
	.align		4
        /*0000*/ 	.word	0x00000000
	.align		4
        /*0004*/ 	.word	0xffffffff
	.align		4
        /*0008*/ 	.word	0x00000000
	.align		4
        /*000c*/ 	.word	0xfffffffe
	.align		4
        /*0010*/ 	.word	0x00000000
	.align		4
        /*0014*/ 	.word	0xfffffffd
	.align		4
        /*0018*/ 	.word	0x00000000
	.align		4
        /*001c*/ 	.word	0xfffffffc


//--------------------- .text._Z6matmulPfS_S_     --------------------------
	.section	.text._Z6matmulPfS_S_,"ax",@progbits
	.align	128
        .global         _Z6matmulPfS_S_
        .type           _Z6matmulPfS_S_,@function
        .size           _Z6matmulPfS_S_,(.L_x_3 - _Z6matmulPfS_S_)
        .other          _Z6matmulPfS_S_,@"STO_CUDA_ENTRY STV_DEFAULT"
_Z6matmulPfS_S_:
.text._Z6matmulPfS_S_:
[----:B------:R-:W-:Y:S01]  /*0000*/  LDC R1, c[0x0][0x37c] ;  /* 0x0000df00ff017b82 */ /* 0x000fe20000000800 */
[----:B------:R-:W0:Y:S07]  /*0010*/  S2R R5, SR_CTAID.Y ;  /* 0x0000000000057919 */ /* 0x000e2e0000002600 */
[----:B------:R-:W1:Y:S01]  /*0020*/  S2UR UR5, SR_CgaCtaId ;  /* 0x00000000000579c3 */ /* 0x000e620000008800 */
[----:B------:R-:W-:Y:S01]  /*0030*/  UMOV UR4, 0x400 ;  /* 0x0000040000047882 */ /* 0x000fe20000000000 */
[----:B------:R-:W-:Y:S01]  /*0040*/  HFMA2 R11, -RZ, RZ, 0, 0 ;  /* 0x00000000ff0b7431 */ /* 0x000fe200000001ff */
[----:B------:R-:W2:Y:S01]  /*0050*/  S2R R0, SR_CTAID.X ;  /* 0x0000000000007919 */ /* 0x000ea20000002500 */
[----:B------:R-:W3:Y:S01]  /*0060*/  LDCU.64 UR8, c[0x0][0x358] ;  /* 0x00006b00ff0877ac */ /* 0x000ee20008000a00 */
[----:B------:R-:W4:Y:S03]  /*0070*/  S2R R24, SR_TID.X ;  /* 0x0000000000187919 */ /* 0x000f260000002100 */
[----:B------:R-:W5:Y:S01]  /*0080*/  LDC.64 R2, c[0x0][0x380] ;  /* 0x0000e000ff027b82 */ /* 0x000f620000000a00 */
[----:B------:R-:W4:Y:S07]  /*0090*/  S2R R7, SR_TID.Y ;  /* 0x0000000000077919 */ /* 0x000f2e0000002200 */
[----:B------:R-:W3:Y:S01]  /*00a0*/  LDC.64 R20, c[0x0][0x388] ;  /* 0x0000e200ff147b82 */ /* 0x000ee20000000a00 */
[----:B-1----:R-:W-:-:S02]  /*00b0*/  ULEA UR6, UR5, UR4, 0x18 ;  /* 0x0000000405067291 */ /* 0x002fc4000f8ec0ff */
[----:B------:R-:W-:-:S04]  /*00c0*/  UIADD3 UR4, UPT, UPT, UR4, 0x1000, URZ ;  /* 0x0000100004047890 */ /* 0x000fc8000fffe0ff */
[----:B------:R-:W-:Y:S01]  /*00d0*/  ULEA UR4, UR5, UR4, 0x18 ;  /* 0x0000000405047291 */ /* 0x000fe2000f8ec0ff */
[----:B0-----:R-:W-:Y:S02]  /*00e0*/  SHF.L.U32 R5, R5, 0xe, RZ ;  /* 0x0000000e05057819 */ /* 0x001fe400000006ff */
[----:B--2---:R-:W-:-:S03]  /*00f0*/  SHF.L.U32 R0, R0, 0x5, RZ ;  /* 0x0000000500007819 */ /* 0x004fc600000006ff */
[C---:B-----5:R-:W-:Y:S01]  /*0100*/  IMAD.WIDE.U32 R2, R5.reuse, 0x4, R2 ;  /* 0x0000000405027825 */ /* 0x060fe200078e0002 */
[----:B------:R-:W-:-:S03]  /*0110*/  IADD3 R28, PT, PT, R5, R0, RZ ;  /* 0x00000000051c7210 */ /* 0x000fc60007ffe0ff */
[----:B---3--:R-:W-:Y:S01]  /*0120*/  IMAD.WIDE R20, R0, 0x4, R20 ;  /* 0x0000000400147825 */ /* 0x008fe200078e0214 */
[----:B----4-:R-:W-:-:S03]  /*0130*/  LEA R27, R7, R24, 0x9 ;  /* 0x00000018071b7211 */ /* 0x010fc600078e48ff */
[C---:B------:R-:W-:Y:S01]  /*0140*/  IMAD R26, R24.reuse, 0x20, R7 ;  /* 0x00000020181a7824 */ /* 0x040fe200078e0207 */
[----:B------:R-:W-:Y:S01]  /*0150*/  LEA R24, R24, UR6, 0x7 ;  /* 0x0000000618187c11 */ /* 0x000fe2000f8e38ff */
[----:B------:R-:W-:Y:S01]  /*0160*/  IMAD.MOV.U32 R0, RZ, RZ, R2 ;  /* 0x000000ffff007224 */ /* 0x000fe200078e0002 */
[----:B------:R-:W-:Y:S01]  /*0170*/  MOV R2, R20 ;  /* 0x0000001400027202 */ /* 0x000fe20000000f00 */
[--C-:B------:R-:W-:Y:S01]  /*0180*/  IMAD R25, R7, -0x1e0, R27.reuse ;  /* 0xfffffe2007197824 */ /* 0x100fe200078e021b */
[----:B------:R-:W-:Y:S02]  /*0190*/  LEA R26, R26, UR6, 0x2 ;  /* 0x000000061a1a7c11 */ /* 0x000fe4000f8e10ff */
[----:B------:R-:W-:Y:S02]  /*01a0*/  SHF.L.U32 R23, R27, 0x2, RZ ;  /* 0x000000021b177819 */ /* 0x000fe400000006ff */
[----:B------:R-:W-:Y:S02]  /*01b0*/  SHF.R.U32.HI R20, RZ, 0x1e, R27 ;  /* 0x0000001eff147819 */ /* 0x000fe4000001161b */
[----:B------:R-:W-:-:S02]  /*01c0*/  LEA R25, R25, UR4, 0x2 ;  /* 0x0000000419197c11 */ /* 0x000fc4000f8e10ff */
[----:B------:R-:W-:Y:S01]  /*01d0*/  LEA R22, R7, UR4, 0x7 ;  /* 0x0000000407167c11 */ /* 0x000fe2000f8e38ff */
[----:B------:R-:W-:-:S06]  /*01e0*/  UMOV UR4, URZ ;  /* 0x000000ff00047c82 */ /* 0x000fcc0008000000 */
.L_x_1:
[C---:B------:R-:W-:Y:S02]  /*01f0*/  IADD3 R4, P0, PT, R23.reuse, R0, RZ ;  /* 0x0000000017047210 */ /* 0x040fe40007f1e0ff */
[----:B------:R-:W-:-:S03]  /*0200*/  IADD3 R6, P1, PT, R23, R2, RZ ;  /* 0x0000000217067210 */ /* 0x000fc60007f3e0ff */
[C---:B------:R-:W-:Y:S01]  /*0210*/  IMAD.X R5, R20.reuse, 0x1, R3, P0 ;  /* 0x0000000114057824 */ /* 0x040fe200000e0603 */
[----:B------:R-:W-:-:S05]  /*0220*/  IADD3.X R7, PT, PT, R20, R21, RZ, P1, !PT ;  /* 0x0000001514077210 */ /* 0x000fca0000ffe4ff */
[----:B------:R-:W2:Y:S04]  /*0230*/  LDG.E R5, desc[UR8][R4.64] ;  /* 0x0000000804057981 */ /* 0x000ea8000c1e1900 */
[----:B------:R-:W3:Y:S01]  /*0240*/  LDG.E R6, desc[UR8][R6.64] ;  /* 0x0000000806067981 */ /* 0x000ee2000c1e1900 */
[----:B------:R-:W-:Y:S01]  /*0250*/  UIADD3 UR4, UPT, UPT, UR4, 0x20, URZ ;  /* 0x0000002004047890 */ /* 0x000fe2000fffe0ff */
[----:B------:R-:W-:-:S03]  /*0260*/  UMOV UR5, 0x20 ;  /* 0x0000002000057882 */ /* 0x000fc60000000000 */
[----:B------:R-:W-:Y:S01]  /*0270*/  UISETP.GE.U32.AND UP1, UPT, UR4, 0x200, UPT ;  /* 0x000002000400788c */ /* 0x000fe2000bf26070 */
[----:B--2---:R0:W-:Y:S04]  /*0280*/  STS [R26], R5 ;  /* 0x000000051a007388 */ /* 0x0041e80000000800 */
[----:B---3--:R0:W-:Y:S01]  /*0290*/  STS [R25], R6 ;  /* 0x0000000619007388 */ /* 0x0081e20000000800 */
[----:B------:R-:W-:Y:S06]  /*02a0*/  BAR.SYNC.DEFER_BLOCKING 0x0 ;  /* 0x0000000000007b1d */ /* 0x000fec0000010000 */
.L_x_0:
[----:B------:R-:W-:Y:S04]  /*02b0*/  LDS.128 R12, [R24+UR5+-0x20] ;  /* 0xffffe005180c7984 */ /* 0x000fe80008000c00 */
[----:B------:R-:W1:Y:S04]  /*02c0*/  LDS.128 R16, [R22+UR5+-0x20] ;  /* 0xffffe00516107984 */ /* 0x000e680008000c00 */
[----:B0-----:R-:W-:Y:S01]  /*02d0*/  LDS.128 R4, [R22+UR5+-0x10] ;  /* 0xfffff00516047984 */ /* 0x001fe20008000c00 */
[----:B-1----:R-:W-:-:S03]  /*02e0*/  FFMA R12, R12, R16, R11 ;  /* 0x000000100c0c7223 */ /* 0x002fc6000000000b */
[----:B------:R-:W0:Y:S01]  /*02f0*/  LDS.128 R8, [R24+UR5+-0x10] ;  /* 0xfffff00518087984 */ /* 0x000e220008000c00 */
[----:B------:R-:W-:-:S04]  /*0300*/  FFMA R13, R13, R17, R12 ;  /* 0x000000110d0d7223 */ /* 0x000fc8000000000c */
[----:B------:R-:W-:-:S04]  /*0310*/  FFMA R14, R14, R18, R13 ;  /* 0x000000120e0e7223 */ /* 0x000fc8000000000d */
[----:B------:R-:W-:Y:S02]  /*0320*/  FFMA R15, R15, R19, R14 ;  /* 0x000000130f0f7223 */ /* 0x000fe4000000000e */
[----:B------:R-:W-:Y:S02]  /*0330*/  LDS.128 R16, [R22+UR5] ;  /* 0x0000000516107984 */ /* 0x000fe40008000c00 */
[----:B0-----:R-:W-:Y:S02]  /*0340*/  FFMA R4, R8, R4, R15 ;  /* 0x0000000408047223 */ /* 0x001fe4000000000f */
[----:B------:R-:W0:Y:S02]  /*0350*/  LDS.128 R12, [R24+UR5] ;  /* 0x00000005180c7984 */ /* 0x000e240008000c00 */
[----:B------:R-:W-:-:S04]  /*0360*/  FFMA R5, R9, R5, R4 ;  /* 0x0000000509057223 */ /* 0x000fc80000000004 */
[----:B------:R-:W-:-:S04]  /*0370*/  FFMA R6, R10, R6, R5 ;  /* 0x000000060a067223 */ /* 0x000fc80000000005 */
[----:B------:R-:W-:Y:S02]  /*0380*/  FFMA R7, R11, R7, R6 ;  /* 0x000000070b077223 */ /* 0x000fe40000000006 */
[----:B------:R-:W-:Y:S02]  /*0390*/  LDS.128 R8, [R22+UR5+0x10] ;  /* 0x0000100516087984 */ /* 0x000fe40008000c00 */
[----:B0-----:R-:W-:Y:S02]  /*03a0*/  FFMA R12, R12, R16, R7 ;  /* 0x000000100c0c7223 */ /* 0x001fe40000000007 */
[----:B------:R-:W0:Y:S01]  /*03b0*/  LDS.128 R4, [R24+UR5+0x10] ;  /* 0x0000100518047984 */ /* 0x000e220008000c00 */
[----:B------:R-:W-:Y:S01]  /*03c0*/  UIADD3 UR5, UPT, UPT, UR5, 0x40, URZ ;  /* 0x0000004005057890 */ /* 0x000fe2000fffe0ff */
[----:B------:R-:W-:-:S03]  /*03d0*/  FFMA R13, R13, R17, R12 ;  /* 0x000000110d0d7223 */ /* 0x000fc6000000000c */
[----:B------:R-:W-:Y:S01]  /*03e0*/  UISETP.NE.AND UP0, UPT, UR5, 0x820, UPT ;  /* 0x000008200500788c */ /* 0x000fe2000bf05270 */
[----:B------:R-:W-:-:S04]  /*03f0*/  FFMA R14, R14, R18, R13 ;  /* 0x000000120e0e7223 */ /* 0x000fc8000000000d */
[----:B------:R-:W-:-:S04]  /*0400*/  FFMA R15, R15, R19, R14 ;  /* 0x000000130f0f7223 */ /* 0x000fc8000000000e */
[----:B0-----:R-:W-:-:S04]  /*0410*/  FFMA R4, R4, R8, R15 ;  /* 0x0000000804047223 */ /* 0x001fc8000000000f */
[----:B------:R-:W-:-:S04]  /*0420*/  FFMA R5, R5, R9, R4 ;  /* 0x0000000905057223 */ /* 0x000fc80000000004 */
[----:B------:R-:W-:-:S04]  /*0430*/  FFMA R6, R6, R10, R5 ;  /* 0x0000000a06067223 */ /* 0x000fc80000000005 */
[----:B------:R-:W-:Y:S01]  /*0440*/  FFMA R11, R7, R11, R6 ;  /* 0x0000000b070b7223 */ /* 0x000fe20000000006 */
[----:B------:R-:W-:Y:S06]  /*0450*/  BRA.U UP0, `(.L_x_0) ;  /* 0xfffffffd00947547 */ /* 0x000fec000b83ffff */
[----:B------:R-:W-:Y:S01]  /*0460*/  BAR.SYNC.DEFER_BLOCKING 0x0 ;  /* 0x0000000000007b1d */ /* 0x000fe20000010000 */
[----:B------:R-:W-:Y:S02]  /*0470*/  IADD3 R2, P0, PT, R2, 0x80, RZ ;  /* 0x0000008002027810 */ /* 0x000fe40007f1e0ff */
[----:B------:R-:W-:Y:S02]  /*0480*/  IADD3 R0, P1, PT, R0, 0x10000, RZ ;  /* 0x0001000000007810 */ /* 0x000fe40007f3e0ff */
[----:B------:R-:W-:Y:S02]  /*0490*/  IADD3.X R21, PT, PT, RZ, R21, RZ, P0, !PT ;  /* 0x00000015ff157210 */ /* 0x000fe400007fe4ff */
[----:B------:R-:W-:Y:S01]  /*04a0*/  IADD3.X R3, PT, PT, RZ, R3, RZ, P1, !PT ;  /* 0x00000003ff037210 */ /* 0x000fe20000ffe4ff */
[----:B------:R-:W-:Y:S08]  /*04b0*/  BRA.U !UP1, `(.L_x_1) ;  /* 0xfffffffd094c7547 */ /* 0x000ff0000b83ffff */
[----:B------:R-:W0:Y:S01]  /*04c0*/  LDCU.64 UR4, c[0x0][0x390] ;  /* 0x00007200ff0477ac */ /* 0x000e220008000a00 */
[----:B------:R-:W-:-:S04]  /*04d0*/  IADD3 R27, P0, PT, R28, R27, RZ ;  /* 0x0000001b1c1b7210 */ /* 0x000fc80007f1e0ff */
[----:B------:R-:W-:Y:S02]  /*04e0*/  LEA.HI.X.SX32 R28, R28, RZ, 0x1, P0 ;  /* 0x000000ff1c1c7211 */ /* 0x000fe400000f0eff */
[----:B0-----:R-:W-:-:S04]  /*04f0*/  LEA R2, P0, R27, UR4, 0x2 ;  /* 0x000000041b027c11 */ /* 0x001fc8000f8010ff */
[----:B------:R-:W-:-:S05]  /*0500*/  LEA.HI.X R3, R27, UR5, R28, 0x2, P0 ;  /* 0x000000051b037c11 */ /* 0x000fca00080f141c */
[----:B------:R-:W-:Y:S01]  /*0510*/  STG.E desc[UR8][R2.64], R11 ;  /* 0x0000000b02007986 */ /* 0x000fe2000c101908 */
[----:B------:R-:W-:Y:S05]  /*0520*/  EXIT ;  /* 0x000000000000794d */ /* 0x000fea0003800000 */
.L_x_2:
[----:B------:R-:W-:-:S00]  /*0530*/  BRA `(.L_x_2) ;  /* 0xfffffffc00fc7947 */ /* 0x000fc0000383ffff */
[----:B------:R-:W-:-:S00]  /*0540*/  NOP ;  /* 0x0000000000007918 */ /* 0x000fc00000000000 */
        /* <DEDUP_REMOVED lines=11> */
.L_x_3:


//--------------------- .nv.shared._Z6matmulPfS_S_ --------------------------
	.section	.nv.shared._Z6matmulPfS_S_,"aw",@nobits
	.sectionflags	@""
	.align	4
.nv.shared._Z6matmulPfS_S_:
	.zero		9216


//--------------------- .nv.shared.reserved.0     --------------------------
	.section	.nv.shared.reserved.0,"aw",@nobits
	.weak		__nv_reservedSMEM_offset_0_alias
	.size		__nv_reservedSMEM_offset_0_alias, 0, 64
	.other		__nv_reservedSMEM_offset_0_alias,@"STO_CUDA_RESERVED_SHARED STV_DEFAULT"
__nv_reservedSMEM_offset_0_alias:
	.zero		0
	.zero		64


//--------------------- .nv.constant0._Z6matmulPfS_S_ --------------------------
	.section	.nv.constant0._Z6matmulPfS_S_,"a",@progbits
	.sectionflags	@""
	.align	4
.nv.constant0._Z6matmulPfS_S_:
	.zero		920


//--------------------- SYMBOLS --------------------------

	.type		.nv.reservedSmem.offset0,@object
	.size		.nv.reservedSmem.offset0,0x4
	.type		.nv.reservedSmem.cap,@object
	.size		.nv.reservedSmem.cap,0x4
